//
// Generated by NVIDIA NVVM Compiler
//
// Compiler Build ID: CL-36424714
// Cuda compilation tools, release 13.0, V13.0.88
// Based on NVVM 20.0.0
//

.version 9.0
.target sm_100
.address_size 64

	// .globl	_Z17threadIdx_examplev
.extern .func  (.param .b32 func_retval0) vprintf
(
	.param .b64 vprintf_param_0,
	.param .b64 vprintf_param_1
)
;
.global .align 1 .b8 $str[51] = {116, 104, 114, 101, 97, 100, 73, 100, 120, 46, 120, 61, 9, 37, 100, 44, 32, 116, 104, 114, 101, 97, 100, 73, 100, 120, 46, 121, 61, 9, 37, 100, 44, 32, 116, 104, 114, 101, 97, 100, 73, 100, 120, 46, 122, 61, 9, 37, 100, 10};

.visible .entry _Z17threadIdx_examplev()
{
	.local .align 8 .b8 	__local_depot0[16];
	.reg .b64 	%SP;
	.reg .b64 	%SPL;
	.reg .b32 	%r<6>;
	.reg .b64 	%rd<5>;

	mov.u64 	%SPL, __local_depot0;
	cvta.local.u64 	%SP, %SPL;
	add.u64 	%rd1, %SP, 0;
	add.u64 	%rd2, %SPL, 0;
	mov.u32 	%r1, %tid.x;
	mov.u32 	%r2, %tid.y;
	mov.u32 	%r3, %tid.z;
	st.local.v2.u32 	[%rd2], {%r1, %r2};
	st.local.u32 	[%rd2+8], %r3;
	mov.u64 	%rd3, $str;
	cvta.global.u64 	%rd4, %rd3;
	{ // callseq 0, 0
	.param .b64 param0;
	st.param.b64 	[param0], %rd4;
	.param .b64 param1;
	st.param.b64 	[param1], %rd1;
	.param .b32 retval0;
	call.uni (retval0), 
	vprintf, 
	(
	param0, 
	param1
	);
	ld.param.b32 	%r4, [retval0];
	} // callseq 0
	ret;

}


// ===== COMPILED SASS (sm_100) =====

	.target	sm_100

	.elftype	@"ET_EXEC"


//--------------------- .note.nv.tkinfo           --------------------------
	.section	.note.nv.tkinfo,"",@"SHT_NOTE"
	.sectionflags	@"SHF_NOTE_NV_TKINFO"
	.tkinfo
        /*0018*/ 	.word	0x00000002
        /*0030*/ 	.string	""
        /*0030*/ 	.string	"ptxas"
        /*0030*/ 	.string	"Cuda compilation tools, release 13.0, V13.0.88"
        /*0030*/ 	.string	"Build cuda_13.0.r13.0/compiler.36424714_0"
        /*0030*/ 	.string	"-arch sm_100 -m 64 "



//--------------------- .note.nv.cuinfo           --------------------------
	.section	.note.nv.cuinfo,"",@"SHT_NOTE"
	.sectionflags	@"SHF_NOTE_NV_CUINFO"
        /*0018*/ 	.short	0x0002
        /*001a*/ 	.short	0x0064
        /*001c*/ 	.short	0x0082
	.zero		2


//--------------------- .nv.info                  --------------------------
	.section	.nv.info,"",@"SHT_CUDA_INFO"
	.align	4


	//----- nvinfo : EIATTR_REGCOUNT
	.align		4
        /*0000*/ 	.byte	0x04, 0x2f
        /*0002*/ 	.short	(.L_2 - .L_1)
	.align		4
.L_1:
        /*0004*/ 	.word	index@(_Z17threadIdx_examplev)
        /*0008*/ 	.word	0x00000018


	//----- nvinfo : EIATTR_FRAME_SIZE
	.align		4
.L_2:
        /*000c*/ 	.byte	0x04, 0x11
        /*000e*/ 	.short	(.L_4 - .L_3)
	.align		4
.L_3:
        /*0010*/ 	.word	index@(_Z17threadIdx_examplev)
        /*0014*/ 	.word	0x00000010


	//----- nvinfo : EIATTR_MIN_STACK_SIZE
	.align		4
.L_4:
        /*0018*/ 	.byte	0x04, 0x12
        /*001a*/ 	.short	(.L_6 - .L_5)
	.align		4
.L_5:
        /*001c*/ 	.word	index@(_Z17threadIdx_examplev)
        /*0020*/ 	.word	0x00000010
.L_6:


//--------------------- .nv.compat                --------------------------
	.section	.nv.compat,"",@"SHT_CUDA_COMPAT_INFO"
	.align	4
        /*0000*/ 	.byte	0x02, 0x09, 0x00, 0x00, 0x02, 0x02, 0x01, 0x00, 0x02, 0x05, 0x05, 0x00, 0x03, 0x07, 0x01, 0x01
        /*0010*/ 	.byte	0x02, 0x03, 0x00, 0x00, 0x02, 0x06, 0x01, 0x00, 0x04, 0x0b, 0x08, 0x00, 0x09, 0x00, 0x00, 0x00
        /*0020*/ 	.byte	0x00, 0x00, 0x00, 0x00


//--------------------- .nv.info._Z17threadIdx_examplev --------------------------
	.section	.nv.info._Z17threadIdx_examplev,"",@"SHT_CUDA_INFO"
	.sectionflags	@""
	.align	4


	//----- nvinfo : EIATTR_CUDA_API_VERSION
	.align		4
        /*0000*/ 	.byte	0x04, 0x37
        /*0002*/ 	.short	(.L_8 - .L_7)
.L_7:
        /*0004*/ 	.word	0x00000082


	//----- nvinfo : EIATTR_SPARSE_MMA_MASK
	.align		4
.L_8:
        /*0008*/ 	.byte	0x03, 0x50
        /*000a*/ 	.short	0x0000


	//----- nvinfo : EIATTR_MAXREG_COUNT
	.align		4
        /*000c*/ 	.byte	0x03, 0x1b
        /*000e*/ 	.short	0x00ff


	//----- nvinfo : EIATTR_EXTERNS
	.align		4
        /*0010*/ 	.byte	0x04, 0x0f
        /*0012*/ 	.short	(.L_10 - .L_9)


	//   ....[0]....
	.align		4
.L_9:
        /*0014*/ 	.word	index@(vprintf)


	//----- nvinfo : EIATTR_MERCURY_ISA_VERSION
	.align		4
.L_10:
        /*0018*/ 	.byte	0x03, 0x5f
        /*001a*/ 	.short	0x0101


	//----- nvinfo : EIATTR_VRC_CTA_INIT_COUNT
	.align		4
        /*001c*/ 	.byte	0x02, 0x4a
	.zero		1
	.zero		1


	//----- nvinfo : EIATTR_SYSCALL_OFFSETS
	.align		4
        /*0020*/ 	.byte	0x04, 0x46
        /*0022*/ 	.short	(.L_12 - .L_11)


	//   ....[0]....
.L_11:
        /*0024*/ 	.word	0x00000110


	//----- nvinfo : EIATTR_EXIT_INSTR_OFFSETS
	.align		4
.L_12:
        /*0028*/ 	.byte	0x04, 0x1c
        /*002a*/ 	.short	(.L_14 - .L_13)


	//   ....[0]....
.L_13:
        /*002c*/ 	.word	0x00000120


	//----- nvinfo : EIATTR_SW_WAR
	.align		4
.L_14:
        /*0030*/ 	.byte	0x04, 0x36
        /*0032*/ 	.short	(.L_16 - .L_15)
.L_15:
        /*0034*/ 	.word	0x00000008
.L_16:


//--------------------- .nv.callgraph             --------------------------
	.section	.nv.callgraph,"",@"SHT_CUDA_CALLGRAPH"
	.align	4
	.sectionentsize	8
	.align		4
        /*0000*/ 	.word	0x00000000
	.align		4
        /*0004*/ 	.word	0xffffffff
	.align		4
        /*0008*/ 	.word	index@(_Z17threadIdx_examplev)
	.align		4
        /*000c*/ 	.word	index@(vprintf)
	.align		4
        /*0010*/ 	.word	0x00000000
	.align		4
        /*0014*/ 	.word	0xfffffffe
	.align		4
        /*0018*/ 	.word	0x00000000
	.align		4
        /*001c*/ 	.word	0xfffffffd
	.align		4
        /*0020*/ 	.word	0x00000000
	.align		4
        /*0024*/ 	.word	0xfffffffc


//--------------------- .nv.constant4             --------------------------
	.section	.nv.constant4,"a",@progbits
	.align	8
	.align		8
.nv.constant4:
        /*0000*/ 	.dword	vprintf
	.align		8
        /*0008*/ 	.dword	$str


//--------------------- .text._Z17threadIdx_examplev --------------------------
	.section	.text._Z17threadIdx_examplev,"ax",@progbits
	.align	128
        .global         _Z17threadIdx_examplev
        .type           _Z17threadIdx_examplev,@function
        .size           _Z17threadIdx_examplev,(.L_x_2 - _Z17threadIdx_examplev)
        .other          _Z17threadIdx_examplev,@"STO_CUDA_ENTRY STV_DEFAULT"
_Z17threadIdx_examplev:
.text._Z17threadIdx_examplev:
[----:B------:R-:W0:Y:S01]  /*0000*/  LDC R1, c[0x0][0x37c] ;  /* 0x0000df00ff017b82 */ /* 0x000e220000000800 */
[----:B------:R-:W1:Y:S01]  /*0010*/  S2R R8, SR_TID.X ;  /* 0x0000000000087919 */ /* 0x000e620000002100 */
[----:B0-----:R-:W-:Y:S01]  /*0020*/  VIADD R1, R1, 0xfffffff0 ;  /* 0xfffffff001017836 */ /* 0x001fe20000000000 */
[----:B------:R-:W-:Y:S01]  /*0030*/  MOV R0, 0x0 ;  /* 0x0000000000007802 */ /* 0x000fe20000000f00 */
[----:B------:R-:W0:Y:S01]  /*0040*/  LDCU UR4, c[0x0][0x2f8] ;  /* 0x00005f00ff0477ac */ /* 0x000e220008000800 */
[----:B------:R-:W1:Y:S03]  /*0050*/  S2R R9, SR_TID.Y ;  /* 0x0000000000097919 */ /* 0x000e660000002200 */
[----:B------:R2:W3:Y:S01]  /*0060*/  LDC.64 R2, c[0x4][R0] ;  /* 0x0100000000027b82 */ /* 0x0004e20000000a00 */
[----:B------:R-:W4:Y:S01]  /*0070*/  LDCU.64 UR6, c[0x4][0x8] ;  /* 0x01000100ff0677ac */ /* 0x000f220008000a00 */
[----:B------:R-:W5:Y:S01]  /*0080*/  S2R R10, SR_TID.Z ;  /* 0x00000000000a7919 */ /* 0x000f620000002300 */
[----:B------:R-:W2:Y:S01]  /*0090*/  LDCU UR5, c[0x0][0x2fc] ;  /* 0x00005f80ff0577ac */ /* 0x000ea20008000800 */
[----:B0-----:R-:W-:Y:S01]  /*00a0*/  IADD3 R6, P0, PT, R1, UR4, RZ ;  /* 0x0000000401067c10 */ /* 0x001fe2000ff1e0ff */
[----:B----4-:R-:W-:Y:S01]  /*00b0*/  IMAD.U32 R4, RZ, RZ, UR6 ;  /* 0x00000006ff047e24 */ /* 0x010fe2000f8e00ff */
[----:B------:R-:W-:-:S03]  /*00c0*/  MOV R5, UR7 ;  /* 0x0000000700057c02 */ /* 0x000fc60008000f00 */
[----:B--2---:R-:W-:Y:S01]  /*00d0*/  IMAD.X R7, RZ, RZ, UR5, P0 ;  /* 0x00000005ff077e24 */ /* 0x004fe200080e06ff */
[----:B-1----:R0:W-:Y:S04]  /*00e0*/  STL.64 [R1], R8 ;  /* 0x0000000801007387 */ /* 0x0021e80000100a00 */
[----:B-----5:R0:W-:Y:S03]  /*00f0*/  STL [R1+0x8], R10 ;  /* 0x0000080a01007387 */ /* 0x0201e60000100800 */
[----:B------:R-:W-:-:S07]  /*0100*/  LEPC R20, `(.L_x_0) ;  /* 0x000000001014794e */ /* 0x000fce0000000000 */
[----:B0--3--:R-:W-:Y:S05]  /*0110*/  CALL.ABS.NOINC R2 ;  /* 0x0000000002007343 */ /* 0x009fea0003c00000 */
.L_x_0:
[----:B------:R-:W-:Y:S05]  /*0120*/  EXIT ;  /* 0x000000000000794d */ /* 0x000fea0003800000 */
.L_x_1:
[----:B------:R-:W-:-:S00]  /*0130*/  BRA `(.L_x_1) ;  /* 0xfffffffc00fc7947 */ /* 0x000fc0000383ffff */
[----:B------:R-:W-:-:S00]  /*0140*/  NOP ;  /* 0x0000000000007918 */ /* 0x000fc00000000000 */
        /* <DEDUP_REMOVED lines=11> */
.L_x_2:


//--------------------- .nv.global.init           --------------------------
	.section	.nv.global.init,"aw",@progbits
.nv.global.init:
	.type		$str,@object
	.size		$str,(.L_0 - $str)
$str:
        /*0000*/ 	.byte	0x74, 0x68, 0x72, 0x65, 0x61, 0x64, 0x49, 0x64, 0x78, 0x2e, 0x78, 0x3d, 0x09, 0x25, 0x64, 0x2c
        /*0010*/ 	.byte	0x20, 0x74, 0x68, 0x72, 0x65, 0x61, 0x64, 0x49, 0x64, 0x78, 0x2e, 0x79, 0x3d, 0x09, 0x25, 0x64
        /*0020*/ 	.byte	0x2c, 0x20, 0x74, 0x68, 0x72, 0x65, 0x61, 0x64, 0x49, 0x64, 0x78, 0x2e, 0x7a, 0x3d, 0x09, 0x25
        /*0030*/ 	.byte	0x64, 0x0a, 0x00
.L_0:


//--------------------- .nv.shared.reserved.0     --------------------------
	.section	.nv.shared.reserved.0,"aw",@nobits
	.weak		__nv_reservedSMEM_offset_0_alias
	.size		__nv_reservedSMEM_offset_0_alias, 0, 64
	.other		__nv_reservedSMEM_offset_0_alias,@"STO_CUDA_RESERVED_SHARED STV_DEFAULT"
__nv_reservedSMEM_offset_0_alias:
	.zero		0
	.zero		64


//--------------------- .nv.constant0._Z17threadIdx_examplev --------------------------
	.section	.nv.constant0._Z17threadIdx_examplev,"a",@progbits
	.sectionflags	@""
	.align	4
.nv.constant0._Z17threadIdx_examplev:
	.zero		896


//--------------------- SYMBOLS --------------------------

	.type		.nv.reservedSmem.offset0,@object
	.size		.nv.reservedSmem.offset0,0x4
	.type		vprintf,@function
